//
// Generated by NVIDIA NVVM Compiler
//
// Compiler Build ID: CL-36424714
// Cuda compilation tools, release 13.0, V13.0.88
// Based on NVVM 20.0.0
//

.version 9.0
.target sm_100
.address_size 64

	// .globl	_Z23find_best_saving_kernelPK5PointPKiPKdS3_P6Savingid

.visible .entry _Z23find_best_saving_kernelPK5PointPKiPKdS3_P6Savingid(
	.param .u64 .ptr .align 1 _Z23find_best_saving_kernelPK5PointPKiPKdS3_P6Savingid_param_0,
	.param .u64 .ptr .align 1 _Z23find_best_saving_kernelPK5PointPKiPKdS3_P6Savingid_param_1,
	.param .u64 .ptr .align 1 _Z23find_best_saving_kernelPK5PointPKiPKdS3_P6Savingid_param_2,
	.param .u64 .ptr .align 1 _Z23find_best_saving_kernelPK5PointPKiPKdS3_P6Savingid_param_3,
	.param .u64 .ptr .align 1 _Z23find_best_saving_kernelPK5PointPKiPKdS3_P6Savingid_param_4,
	.param .u32 _Z23find_best_saving_kernelPK5PointPKiPKdS3_P6Savingid_param_5,
	.param .f64 _Z23find_best_saving_kernelPK5PointPKiPKdS3_P6Savingid_param_6
)
{
	.reg .pred 	%p<25>;
	.reg .b32 	%r<61>;
	.reg .b64 	%rd<47>;
	.reg .b64 	%fd<32>;

	ld.param.u64 	%rd7, [_Z23find_best_saving_kernelPK5PointPKiPKdS3_P6Savingid_param_0];
	ld.param.u64 	%rd8, [_Z23find_best_saving_kernelPK5PointPKiPKdS3_P6Savingid_param_1];
	ld.param.u64 	%rd9, [_Z23find_best_saving_kernelPK5PointPKiPKdS3_P6Savingid_param_2];
	ld.param.u64 	%rd10, [_Z23find_best_saving_kernelPK5PointPKiPKdS3_P6Savingid_param_3];
	ld.param.u64 	%rd12, [_Z23find_best_saving_kernelPK5PointPKiPKdS3_P6Savingid_param_4];
	ld.param.u32 	%r15, [_Z23find_best_saving_kernelPK5PointPKiPKdS3_P6Savingid_param_5];
	ld.param.f64 	%fd1, [_Z23find_best_saving_kernelPK5PointPKiPKdS3_P6Savingid_param_6];
	cvta.to.global.u64 	%rd1, %rd12;
	// begin inline asm
	mov.u32 %r13, %envreg2;
	// end inline asm
	cvt.u64.u32 	%rd13, %r13;
	// begin inline asm
	mov.u32 %r14, %envreg1;
	// end inline asm
	cvt.u64.u32 	%rd14, %r14;
	shl.b64 	%rd15, %rd14, 32;
	or.b64  	%rd2, %rd15, %rd13;
	mov.u32 	%r1, %ctaid.x;
	mov.u32 	%r16, %ntid.x;
	mov.u32 	%r2, %tid.x;
	mad.lo.s32 	%r17, %r1, %r16, %r2;
	add.s32 	%r3, %r17, 1;
	mov.u32 	%r4, %ctaid.y;
	mov.u32 	%r18, %ntid.y;
	mov.u32 	%r5, %tid.y;
	mad.lo.s32 	%r6, %r4, %r18, %r5;
	add.s32 	%r7, %r6, 1;
	setp.ge.s32 	%p1, %r6, %r15;
	min.s32 	%r19, %r15, %r6;
	setp.lt.s32 	%p2, %r19, %r3;
	or.pred  	%p3, %p2, %p1;
	mov.b64 	%rd46, 0;
	@%p3 bra 	$L__BB0_6;
	cvta.to.global.u64 	%rd17, %rd8;
	mul.wide.s32 	%rd18, %r3, 4;
	add.s64 	%rd19, %rd17, %rd18;
	ld.global.u32 	%r8, [%rd19];
	mul.wide.u32 	%rd20, %r6, 4;
	add.s64 	%rd21, %rd17, %rd20;
	ld.global.u32 	%r9, [%rd21+4];
	setp.eq.s32 	%p4, %r8, %r9;
	or.b32  	%r20, %r9, %r8;
	shr.u32 	%r21, %r20, 31;
	and.b32  	%r22, %r21, 1;
	setp.eq.b32 	%p5, %r22, 1;
	or.pred  	%p6, %p4, %p5;
	@%p6 bra 	$L__BB0_6;
	cvta.to.global.u64 	%rd23, %rd9;
	mul.wide.s32 	%rd24, %r8, 8;
	add.s64 	%rd25, %rd23, %rd24;
	ld.global.f64 	%fd2, [%rd25];
	mul.wide.s32 	%rd26, %r9, 8;
	add.s64 	%rd27, %rd23, %rd26;
	ld.global.f64 	%fd3, [%rd27];
	add.f64 	%fd4, %fd2, %fd3;
	setp.gt.f64 	%p7, %fd4, %fd1;
	@%p7 bra 	$L__BB0_6;
	cvta.to.global.u64 	%rd29, %rd10;
	shl.b32 	%r23, %r8, 1;
	mul.wide.s32 	%rd30, %r23, 4;
	add.s64 	%rd31, %rd29, %rd30;
	ld.global.u32 	%r24, [%rd31];
	ld.global.u32 	%r25, [%rd31+4];
	shl.b32 	%r27, %r9, 1;
	mul.wide.s32 	%rd32, %r27, 4;
	add.s64 	%rd3, %rd29, %rd32;
	setp.ne.s32 	%p8, %r3, %r24;
	setp.ne.s32 	%p9, %r3, %r25;
	and.pred  	%p10, %p8, %p9;
	@%p10 bra 	$L__BB0_6;
	ld.global.u32 	%r28, [%rd3+4];
	ld.global.u32 	%r30, [%rd3];
	setp.ne.s32 	%p11, %r7, %r30;
	setp.ne.s32 	%p12, %r7, %r28;
	and.pred  	%p13, %p11, %p12;
	@%p13 bra 	$L__BB0_6;
	cvta.to.global.u64 	%rd34, %rd7;
	mul.wide.s32 	%rd35, %r3, 24;
	add.s64 	%rd36, %rd34, %rd35;
	ld.global.f64 	%fd5, [%rd36];
	ld.global.f64 	%fd6, [%rd34];
	sub.f64 	%fd7, %fd5, %fd6;
	ld.global.f64 	%fd8, [%rd36+8];
	ld.global.f64 	%fd9, [%rd34+8];
	sub.f64 	%fd10, %fd8, %fd9;
	mul.f64 	%fd11, %fd10, %fd10;
	fma.rn.f64 	%fd12, %fd7, %fd7, %fd11;
	sqrt.rn.f64 	%fd13, %fd12;
	mul.wide.u32 	%rd37, %r6, 24;
	add.s64 	%rd38, %rd34, %rd37;
	ld.global.f64 	%fd14, [%rd38+24];
	sub.f64 	%fd15, %fd14, %fd6;
	ld.global.f64 	%fd16, [%rd38+32];
	sub.f64 	%fd17, %fd16, %fd9;
	mul.f64 	%fd18, %fd17, %fd17;
	fma.rn.f64 	%fd19, %fd15, %fd15, %fd18;
	sqrt.rn.f64 	%fd20, %fd19;
	add.f64 	%fd21, %fd13, %fd20;
	sub.f64 	%fd22, %fd5, %fd14;
	sub.f64 	%fd23, %fd8, %fd16;
	mul.f64 	%fd24, %fd23, %fd23;
	fma.rn.f64 	%fd25, %fd22, %fd22, %fd24;
	sqrt.rn.f64 	%fd26, %fd25;
	sub.f64 	%fd27, %fd21, %fd26;
	mov.f64 	%fd28, 0d3FE0000000000000;
	copysign.f64 	%fd29, %fd27, %fd28;
	add.rz.f64 	%fd30, %fd27, %fd29;
	cvt.rzi.f64.f64 	%fd31, %fd30;
	cvt.rzi.s64.f64 	%rd46, %fd31;
	atom.global.max.u64 	%rd39, [%rd1+8], %rd46;
$L__BB0_6:
	setp.ne.s64 	%p14, %rd2, 0;
	@%p14 bra 	$L__BB0_8;
	// begin inline asm
	trap;
	// end inline asm
$L__BB0_8:
	add.s64 	%rd6, %rd2, 4;
	barrier.sync 	0;
	add.s32 	%r31, %r2, %r5;
	mov.u32 	%r32, %tid.z;
	or.b32  	%r10, %r31, %r32;
	setp.ne.s32 	%p15, %r10, 0;
	@%p15 bra 	$L__BB0_11;
	mov.u32 	%r35, %nctaid.x;
	mov.u32 	%r36, %nctaid.y;
	mul.lo.s32 	%r37, %r35, %r36;
	mov.u32 	%r38, %nctaid.z;
	mul.lo.s32 	%r39, %r37, %r38;
	add.s32 	%r40, %r1, %r4;
	mov.u32 	%r41, %ctaid.z;
	neg.s32 	%r42, %r41;
	setp.eq.s32 	%p16, %r40, %r42;
	sub.s32 	%r43, -2147483647, %r39;
	selp.b32 	%r34, %r43, 1, %p16;
	// begin inline asm
	atom.add.release.gpu.u32 %r33,[%rd6],%r34;
	// end inline asm
$L__BB0_10:
	// begin inline asm
	ld.acquire.gpu.u32 %r44,[%rd6];
	// end inline asm
	xor.b32  	%r45, %r44, %r33;
	setp.gt.s32 	%p17, %r45, -1;
	@%p17 bra 	$L__BB0_10;
$L__BB0_11:
	barrier.sync 	0;
	ld.volatile.global.u64 	%rd42, [%rd1+8];
	setp.ne.s64 	%p18, %rd46, %rd42;
	@%p18 bra 	$L__BB0_13;
	atom.global.min.u32 	%r46, [%rd1], %r3;
$L__BB0_13:
	setp.ne.s64 	%p19, %rd2, 0;
	@%p19 bra 	$L__BB0_15;
	// begin inline asm
	trap;
	// end inline asm
$L__BB0_15:
	setp.ne.s32 	%p20, %r10, 0;
	barrier.sync 	0;
	@%p20 bra 	$L__BB0_18;
	mov.u32 	%r49, %nctaid.x;
	mov.u32 	%r50, %nctaid.y;
	mul.lo.s32 	%r51, %r49, %r50;
	mov.u32 	%r52, %nctaid.z;
	mul.lo.s32 	%r53, %r51, %r52;
	add.s32 	%r54, %r1, %r4;
	mov.u32 	%r55, %ctaid.z;
	neg.s32 	%r56, %r55;
	setp.eq.s32 	%p21, %r54, %r56;
	sub.s32 	%r57, -2147483647, %r53;
	selp.b32 	%r48, %r57, 1, %p21;
	// begin inline asm
	atom.add.release.gpu.u32 %r47,[%rd6],%r48;
	// end inline asm
$L__BB0_17:
	// begin inline asm
	ld.acquire.gpu.u32 %r58,[%rd6];
	// end inline asm
	xor.b32  	%r59, %r58, %r47;
	setp.gt.s32 	%p22, %r59, -1;
	@%p22 bra 	$L__BB0_17;
$L__BB0_18:
	barrier.sync 	0;
	ld.volatile.global.u32 	%r60, [%rd1];
	setp.ne.s32 	%p23, %r60, %r3;
	@%p23 bra 	$L__BB0_21;
	ld.volatile.global.u64 	%rd45, [%rd1+8];
	setp.ne.s64 	%p24, %rd46, %rd45;
	@%p24 bra 	$L__BB0_21;
	st.volatile.global.u32 	[%rd1+4], %r7;
$L__BB0_21:
	ret;

}


// ===== COMPILED SASS (sm_100) =====

	.target	sm_100

	.elftype	@"ET_EXEC"


//--------------------- .note.nv.tkinfo           --------------------------
	.section	.note.nv.tkinfo,"",@"SHT_NOTE"
	.sectionflags	@"SHF_NOTE_NV_TKINFO"
	.tkinfo
        /*0018*/ 	.word	0x00000002
        /*0030*/ 	.string	""
        /*0030*/ 	.string	"ptxas"
        /*0030*/ 	.string	"Cuda compilation tools, release 13.0, V13.0.88"
        /*0030*/ 	.string	"Build cuda_13.0.r13.0/compiler.36424714_0"
        /*0030*/ 	.string	"-arch sm_100 -m 64 "



//--------------------- .note.nv.cuinfo           --------------------------
	.section	.note.nv.cuinfo,"",@"SHT_NOTE"
	.sectionflags	@"SHF_NOTE_NV_CUINFO"
        /*0018*/ 	.short	0x0002
        /*001a*/ 	.short	0x0064
        /*001c*/ 	.short	0x0082
	.zero		2


//--------------------- .nv.info                  --------------------------
	.section	.nv.info,"",@"SHT_CUDA_INFO"
	.align	4


	//----- nvinfo : EIATTR_REGCOUNT
	.align		4
        /*0000*/ 	.byte	0x04, 0x2f
        /*0002*/ 	.short	(.L_1 - .L_0)
	.align		4
.L_0:
        /*0004*/ 	.word	index@(_Z23find_best_saving_kernelPK5PointPKiPKdS3_P6Savingid)
        /*0008*/ 	.word	0x00000024


	//----- nvinfo : EIATTR_FRAME_SIZE
	.align		4
.L_1:
        /*000c*/ 	.byte	0x04, 0x11
        /*000e*/ 	.short	(.L_3 - .L_2)
	.align		4
.L_2:
        /*0010*/ 	.word	index@($__internal_0_$__cuda_sm20_dsqrt_rn_f64_mediumpath_v1)
        /*0014*/ 	.word	0x00000000


	//----- nvinfo : EIATTR_FRAME_SIZE
	.align		4
.L_3:
        /*0018*/ 	.byte	0x04, 0x11
        /*001a*/ 	.short	(.L_5 - .L_4)
	.align		4
.L_4:
        /*001c*/ 	.word	index@(_Z23find_best_saving_kernelPK5PointPKiPKdS3_P6Savingid)
        /*0020*/ 	.word	0x00000000


	//----- nvinfo : EIATTR_MIN_STACK_SIZE
	.align		4
.L_5:
        /*0024*/ 	.byte	0x04, 0x12
        /*0026*/ 	.short	(.L_7 - .L_6)
	.align		4
.L_6:
        /*0028*/ 	.word	index@(_Z23find_best_saving_kernelPK5PointPKiPKdS3_P6Savingid)
        /*002c*/ 	.word	0x00000000
.L_7:


//--------------------- .nv.compat                --------------------------
	.section	.nv.compat,"",@"SHT_CUDA_COMPAT_INFO"
	.align	4
        /*0000*/ 	.byte	0x02, 0x09, 0x00, 0x00, 0x02, 0x02, 0x01, 0x00, 0x02, 0x05, 0x05, 0x00, 0x03, 0x07, 0x01, 0x01
        /*0010*/ 	.byte	0x02, 0x03, 0x00, 0x00, 0x02, 0x06, 0x01, 0x00, 0x04, 0x0b, 0x08, 0x00, 0x01, 0x00, 0x00, 0x00
        /*0020*/ 	.byte	0x00, 0x00, 0x00, 0x00


//--------------------- .nv.info._Z23find_best_saving_kernelPK5PointPKiPKdS3_P6Savingid --------------------------
	.section	.nv.info._Z23find_best_saving_kernelPK5PointPKiPKdS3_P6Savingid,"",@"SHT_CUDA_INFO"
	.sectionflags	@""
	.align	4


	//----- nvinfo : EIATTR_CUDA_API_VERSION
	.align		4
        /*0000*/ 	.byte	0x04, 0x37
        /*0002*/ 	.short	(.L_9 - .L_8)
.L_8:
        /*0004*/ 	.word	0x00000082


	//----- nvinfo : EIATTR_KPARAM_INFO
	.align		4
.L_9:
        /*0008*/ 	.byte	0x04, 0x17
        /*000a*/ 	.short	(.L_11 - .L_10)
.L_10:
        /*000c*/ 	.word	0x00000000
        /*0010*/ 	.short	0x0006
        /*0012*/ 	.short	0x0030
        /*0014*/ 	.byte	0x00, 0xf0, 0x21, 0x00


	//----- nvinfo : EIATTR_KPARAM_INFO
	.align		4
.L_11:
        /*0018*/ 	.byte	0x04, 0x17
        /*001a*/ 	.short	(.L_13 - .L_12)
.L_12:
        /*001c*/ 	.word	0x00000000
        /*0020*/ 	.short	0x0005
        /*0022*/ 	.short	0x0028
        /*0024*/ 	.byte	0x00, 0xf0, 0x11, 0x00


	//----- nvinfo : EIATTR_KPARAM_INFO
	.align		4
.L_13:
        /*0028*/ 	.byte	0x04, 0x17
        /*002a*/ 	.short	(.L_15 - .L_14)
.L_14:
        /*002c*/ 	.word	0x00000000
        /*0030*/ 	.short	0x0004
        /*0032*/ 	.short	0x0020
        /*0034*/ 	.byte	0x00, 0xf5, 0x21, 0x00


	//----- nvinfo : EIATTR_KPARAM_INFO
	.align		4
.L_15:
        /*0038*/ 	.byte	0x04, 0x17
        /*003a*/ 	.short	(.L_17 - .L_16)
.L_16:
        /*003c*/ 	.word	0x00000000
        /*0040*/ 	.short	0x0003
        /*0042*/ 	.short	0x0018
        /*0044*/ 	.byte	0x00, 0xf5, 0x21, 0x00


	//----- nvinfo : EIATTR_KPARAM_INFO
	.align		4
.L_17:
        /*0048*/ 	.byte	0x04, 0x17
        /*004a*/ 	.short	(.L_19 - .L_18)
.L_18:
        /*004c*/ 	.word	0x00000000
        /*0050*/ 	.short	0x0002
        /*0052*/ 	.short	0x0010
        /*0054*/ 	.byte	0x00, 0xf5, 0x21, 0x00


	//----- nvinfo : EIATTR_KPARAM_INFO
	.align		4
.L_19:
        /*0058*/ 	.byte	0x04, 0x17
        /*005a*/ 	.short	(.L_21 - .L_20)
.L_20:
        /*005c*/ 	.word	0x00000000
        /*0060*/ 	.short	0x0001
        /*0062*/ 	.short	0x0008
        /*0064*/ 	.byte	0x00, 0xf5, 0x21, 0x00


	//----- nvinfo : EIATTR_KPARAM_INFO
	.align		4
.L_21:
        /*0068*/ 	.byte	0x04, 0x17
        /*006a*/ 	.short	(.L_23 - .L_22)
.L_22:
        /*006c*/ 	.word	0x00000000
        /*0070*/ 	.short	0x0000
        /*0072*/ 	.short	0x0000
        /*0074*/ 	.byte	0x00, 0xf5, 0x21, 0x00


	//----- nvinfo : EIATTR_SPARSE_MMA_MASK
	.align		4
.L_23:
        /*0078*/ 	.byte	0x03, 0x50
        /*007a*/ 	.short	0x0000


	//----- nvinfo : EIATTR_MAXREG_COUNT
	.align		4
        /*007c*/ 	.byte	0x03, 0x1b
        /*007e*/ 	.short	0x00ff


	//----- nvinfo : EIATTR_NUM_BARRIERS
	.align		4
        /*0080*/ 	.byte	0x02, 0x4c
        /*0082*/ 	.byte	0x01
	.zero		1


	//----- nvinfo : EIATTR_MERCURY_ISA_VERSION
	.align		4
        /*0084*/ 	.byte	0x03, 0x5f
        /*0086*/ 	.short	0x0101


	//----- nvinfo : EIATTR_INT_WARP_WIDE_INSTR_OFFSETS
	.align		4
        /*0088*/ 	.byte	0x04, 0x31
        /*008a*/ 	.short	(.L_25 - .L_24)


	//   ....[0]....
.L_24:
        /*008c*/ 	.word	0x00000c60


	//   ....[1]....
        /*0090*/ 	.word	0x00000d90


	//   ....[2]....
        /*0094*/ 	.word	0x00000ed0


	//   ....[3]....
        /*0098*/ 	.word	0x00000ee0


	//   ....[4]....
        /*009c*/ 	.word	0x00000fe0


	//   ....[5]....
        /*00a0*/ 	.word	0x00001110


	//----- nvinfo : EIATTR_COOP_GROUP_MASK_REGIDS
	.align		4
.L_25:
        /*00a4*/ 	.byte	0x04, 0x29
        /*00a6*/ 	.short	(.L_27 - .L_26)


	//   ....[0]....
.L_26:
        /*00a8*/ 	.word	0xffffffff


	//   ....[1]....
        /*00ac*/ 	.word	0xffffffff


	//   ....[2]....
        /*00b0*/ 	.word	0xffffffff


	//   ....[3]....
        /*00b4*/ 	.word	0xffffffff


	//   ....[4]....
        /*00b8*/ 	.word	0x05000008


	//   ....[5]....
        /*00bc*/ 	.word	0x05000008


	//   ....[6]....
        /*00c0*/ 	.word	0x05000008


	//----- nvinfo : EIATTR_COOP_GROUP_INSTR_OFFSETS
	.align		4
.L_27:
        /*00c4*/ 	.byte	0x04, 0x28
        /*00c6*/ 	.short	(.L_29 - .L_28)


	//   ....[0]....
.L_28:
        /*00c8*/ 	.word	0x00000be0


	//   ....[1]....
        /*00cc*/ 	.word	0x00000e40


	//   ....[2]....
        /*00d0*/ 	.word	0x00000f60


	//   ....[3]....
        /*00d4*/ 	.word	0x000011c0


	//   ....[4]....
        /*00d8*/ 	.word	0x000012d0


	//   ....[5]....
        /*00dc*/ 	.word	0x00001390


	//   ....[6]....
        /*00e0*/ 	.word	0x00001450


	//----- nvinfo : EIATTR_VRC_CTA_INIT_COUNT
	.align		4
.L_29:
        /*00e4*/ 	.byte	0x02, 0x4a
	.zero		1
	.zero		1


	//----- nvinfo : EIATTR_EXIT_INSTR_OFFSETS
	.align		4
        /*00e8*/ 	.byte	0x04, 0x1c
        /*00ea*/ 	.short	(.L_31 - .L_30)


	//   ....[0]....
.L_30:
        /*00ec*/ 	.word	0x000011f0


	//   ....[1]....
        /*00f0*/ 	.word	0x00001230


	//   ....[2]....
        /*00f4*/ 	.word	0x00001250


	//----- nvinfo : EIATTR_CRS_STACK_SIZE
	.align		4
.L_31:
        /*00f8*/ 	.byte	0x04, 0x1e
        /*00fa*/ 	.short	(.L_33 - .L_32)
.L_32:
        /*00fc*/ 	.word	0x00000000


	//----- nvinfo : EIATTR_CBANK_PARAM_SIZE
	.align		4
.L_33:
        /*0100*/ 	.byte	0x03, 0x19
        /*0102*/ 	.short	0x0038


	//----- nvinfo : EIATTR_PARAM_CBANK
	.align		4
        /*0104*/ 	.byte	0x04, 0x0a
        /*0106*/ 	.short	(.L_35 - .L_34)
	.align		4
.L_34:
        /*0108*/ 	.word	index@(.nv.constant0._Z23find_best_saving_kernelPK5PointPKiPKdS3_P6Savingid)
        /*010c*/ 	.short	0x0380
        /*010e*/ 	.short	0x0038


	//----- nvinfo : EIATTR_SW_WAR
	.align		4
.L_35:
        /*0110*/ 	.byte	0x04, 0x36
        /*0112*/ 	.short	(.L_37 - .L_36)
.L_36:
        /*0114*/ 	.word	0x00000008
.L_37:


//--------------------- .nv.callgraph             --------------------------
	.section	.nv.callgraph,"",@"SHT_CUDA_CALLGRAPH"
	.align	4
	.sectionentsize	8
	.align		4
        /*0000*/ 	.word	0x00000000
	.align		4
        /*0004*/ 	.word	0xffffffff
	.align		4
        /*0008*/ 	.word	0x00000000
	.align		4
        /*000c*/ 	.word	0xfffffffe
	.align		4
        /*0010*/ 	.word	0x00000000
	.align		4
        /*0014*/ 	.word	0xfffffffd
	.align		4
        /*0018*/ 	.word	0x00000000
	.align		4
        /*001c*/ 	.word	0xfffffffc


//--------------------- .text._Z23find_best_saving_kernelPK5PointPKiPKdS3_P6Savingid --------------------------
	.section	.text._Z23find_best_saving_kernelPK5PointPKiPKdS3_P6Savingid,"ax",@progbits
	.align	128
        .global         _Z23find_best_saving_kernelPK5PointPKiPKdS3_P6Savingid
        .type           _Z23find_best_saving_kernelPK5PointPKiPKdS3_P6Savingid,@function
        .size           _Z23find_best_saving_kernelPK5PointPKiPKdS3_P6Savingid,(.L_x_34 - _Z23find_best_saving_kernelPK5PointPKiPKdS3_P6Savingid)
        .other          _Z23find_best_saving_kernelPK5PointPKiPKdS3_P6Savingid,@"STO_CUDA_ENTRY STV_DEFAULT"
_Z23find_best_saving_kernelPK5PointPKiPKdS3_P6Savingid:
.text._Z23find_best_saving_kernelPK5PointPKiPKdS3_P6Savingid:
[----:B------:R-:W-:Y:S01]  /*0000*/  LDC R1, c[0x0][0x37c] ;  /* 0x0000df00ff017b82 */ /* 0x000fe20000000800 */
[----:B------:R-:W0:Y:S07]  /*0010*/  S2R R4, SR_TID.X ;  /* 0x0000000000047919 */ /* 0x000e2e0000002100 */
[----:B------:R-:W0:Y:S01]  /*0020*/  S2UR UR11, SR_CTAID.X ;  /* 0x00000000000b79c3 */ /* 0x000e220000002500 */
[----:B------:R-:W1:Y:S01]  /*0030*/  LDCU UR6, c[0x0][0x3a8] ;  /* 0x00007500ff0677ac */ /* 0x000e620008000800 */
[----:B------:R-:W-:Y:S01]  /*0040*/  BSSY.RECONVERGENT B0, `(.L_x_0) ;  /* 0x00000a6000007945 */ /* 0x000fe20003800200 */
[----:B------:R-:W2:Y:S01]  /*0050*/  S2R R3, SR_TID.Y ;  /* 0x0000000000037919 */ /* 0x000ea20000002200 */
[----:B------:R-:W-:-:S05]  /*0060*/  CS2R.32 R11, SR_CgaSize ;  /* 0x00000000000b7805 */ /* 0x000fca0000008a00 */
[----:B------:R-:W-:-:S05]  /*0070*/  IMAD R11, R11, -0xa0, RZ ;  /* 0xffffff600b0b7824 */ /* 0x000fca00078e02ff */
[----:B------:R-:W-:-:S14]  /*0080*/  R2UR UR4, R11 ;  /* 0x000000000b0472ca */ /* 0x000fdc00000e0000 */
[----:B------:R-:W3:Y:S01]  /*0090*/  LDCU UR4, c[0x0][UR4+0x258] ;  /* 0x00004b00040477ac */ /* 0x000ee20008000800 */
[----:B------:R-:W0:Y:S01]  /*00a0*/  LDC R5, c[0x0][0x360] ;  /* 0x0000d800ff057b82 */ /* 0x000e220000000800 */
[----:B------:R-:W-:-:S05]  /*00b0*/  CS2R.32 R11, SR_CgaSize ;  /* 0x00000000000b7805 */ /* 0x000fca0000008a00 */
[----:B------:R-:W-:-:S05]  /*00c0*/  IMAD R11, R11, -0xa0, RZ ;  /* 0xffffff600b0b7824 */ /* 0x000fca00078e02ff */
[----:B------:R-:W-:-:S14]  /*00d0*/  R2UR UR5, R11 ;  /* 0x000000000b0572ca */ /* 0x000fdc00000e0000 */
[----:B------:R-:W4:Y:S01]  /*00e0*/  LDCU UR5, c[0x0][UR5+0x254] ;  /* 0x00004a80050577ac */ /* 0x000f220008000800 */
[----:B------:R-:W0:Y:S01]  /*00f0*/  LDCU.64 UR8, c[0x0][0x358] ;  /* 0x00006b00ff0877ac */ /* 0x000e220008000a00 */
[----:B------:R-:W2:Y:S01]  /*0100*/  S2UR UR12, SR_CTAID.Y ;  /* 0x00000000000c79c3 */ /* 0x000ea20000002600 */
[----:B---3--:R-:W-:-:S07]  /*0110*/  IMAD.U32 R10, RZ, RZ, UR4 ;  /* 0x00000004ff0a7e24 */ /* 0x008fce000f8e00ff */
[----:B------:R-:W2:Y:S01]  /*0120*/  LDC R0, c[0x0][0x364] ;  /* 0x0000d900ff007b82 */ /* 0x000ea20000000800 */
[----:B----4-:R-:W-:Y:S02]  /*0130*/  IMAD.U32 R11, RZ, RZ, UR5 ;  /* 0x00000005ff0b7e24 */ /* 0x010fe4000f8e00ff */
[----:B0-----:R-:W-:-:S04]  /*0140*/  IMAD R2, R5, UR11, R4 ;  /* 0x0000000b05027c24 */ /* 0x001fc8000f8e0204 */
[----:B------:R-:W-:Y:S02]  /*0150*/  VIADD R2, R2, 0x1 ;  /* 0x0000000102027836 */ /* 0x000fe40000000000 */
[----:B--2---:R-:W-:-:S05]  /*0160*/  IMAD R5, R0, UR12, R3 ;  /* 0x0000000c00057c24 */ /* 0x004fca000f8e0203 */
[C---:B-1----:R-:W-:Y:S02]  /*0170*/  ISETP.GE.AND P0, PT, R5.reuse, UR6, PT ;  /* 0x0000000605007c0c */ /* 0x042fe4000bf06270 */
[C---:B------:R-:W-:Y:S02]  /*0180*/  VIMNMX R7, PT, PT, R5.reuse, UR6, PT ;  /* 0x0000000605077c48 */ /* 0x040fe4000bfe0100 */
[----:B------:R-:W-:Y:S02]  /*0190*/  IADD3 R0, PT, PT, R5, 0x1, RZ ;  /* 0x0000000105007810 */ /* 0x000fe40007ffe0ff */
[----:B------:R-:W-:Y:S02]  /*01a0*/  ISETP.LT.OR P0, PT, R7, R2, P0 ;  /* 0x000000020700720c */ /* 0x000fe40000701670 */
[----:B------:R-:W-:-:S11]  /*01b0*/  CS2R R6, SRZ ;  /* 0x0000000000067805 */ /* 0x000fd6000001ff00 */
[----:B------:R-:W-:Y:S05]  /*01c0*/  @P0 BRA `(.L_x_1) ;  /* 0x0000000800340947 */ /* 0x000fea0003800000 */
[----:B------:R-:W0:Y:S02]  /*01d0*/  LDC.64 R12, c[0x0][0x388] ;  /* 0x0000e200ff0c7b82 */ /* 0x000e240000000a00 */
[----:B0-----:R-:W-:-:S04]  /*01e0*/  IMAD.WIDE R8, R2, 0x4, R12 ;  /* 0x0000000402087825 */ /* 0x001fc800078e020c */
[----:B------:R-:W-:Y:S01]  /*01f0*/  IMAD.WIDE.U32 R12, R5, 0x4, R12 ;  /* 0x00000004050c7825 */ /* 0x000fe200078e000c */
[----:B------:R-:W2:Y:S04]  /*0200*/  LDG.E R17, desc[UR8][R8.64] ;  /* 0x0000000808117981 */ /* 0x000ea8000c1e1900 */
[----:B------:R-:W2:Y:S02]  /*0210*/  LDG.E R16, desc[UR8][R12.64+0x4] ;  /* 0x000004080c107981 */ /* 0x000ea4000c1e1900 */
[----:B--2---:R-:W-:-:S04]  /*0220*/  LOP3.LUT R14, R16, R17, RZ, 0xfc, !PT ;  /* 0x00000011100e7212 */ /* 0x004fc800078efcff */
[----:B------:R-:W-:-:S04]  /*0230*/  SHF.R.U32.HI R14, RZ, 0x1f, R14 ;  /* 0x0000001fff0e7819 */ /* 0x000fc8000001160e */
[----:B------:R-:W-:-:S04]  /*0240*/  ISETP.NE.U32.AND P0, PT, R14, 0x1, PT ;  /* 0x000000010e00780c */ /* 0x000fc80003f05070 */
[----:B------:R-:W-:-:S13]  /*0250*/  ISETP.EQ.OR P0, PT, R17, R16, !P0 ;  /* 0x000000101100720c */ /* 0x000fda0004702670 */
[----:B------:R-:W-:Y:S05]  /*0260*/  @P0 BRA `(.L_x_1) ;  /* 0x00000008000c0947 */ /* 0x000fea0003800000 */
[----:B------:R-:W0:Y:S01]  /*0270*/  LDC.64 R12, c[0x0][0x390] ;  /* 0x0000e400ff0c7b82 */ /* 0x000e220000000a00 */
[----:B------:R-:W1:Y:S01]  /*0280*/  LDCU.64 UR4, c[0x0][0x3b0] ;  /* 0x00007600ff0477ac */ /* 0x000e620008000a00 */
[----:B0-----:R-:W-:-:S04]  /*0290*/  IMAD.WIDE R8, R17, 0x8, R12 ;  /* 0x0000000811087825 */ /* 0x001fc800078e020c */
[----:B------:R-:W-:Y:S02]  /*02a0*/  IMAD.WIDE R12, R16, 0x8, R12 ;  /* 0x00000008100c7825 */ /* 0x000fe400078e020c */
[----:B------:R-:W2:Y:S04]  /*02b0*/  LDG.E.64 R8, desc[UR8][R8.64] ;  /* 0x0000000808087981 */ /* 0x000ea8000c1e1b00 */
[----:B------:R-:W2:Y:S02]  /*02c0*/  LDG.E.64 R12, desc[UR8][R12.64] ;  /* 0x000000080c0c7981 */ /* 0x000ea4000c1e1b00 */
[----:B--2---:R-:W-:-:S08]  /*02d0*/  DADD R14, R8, R12 ;  /* 0x00000000080e7229 */ /* 0x004fd0000000000c */
[----:B-1----:R-:W-:-:S14]  /*02e0*/  DSETP.GT.AND P0, PT, R14, UR4, PT ;  /* 0x000000040e007e2a */ /* 0x002fdc000bf04000 */
[----:B------:R-:W-:Y:S05]  /*02f0*/  @P0 BRA `(.L_x_1) ;  /* 0x0000000400e80947 */ /* 0x000fea0003800000 */
[----:B------:R-:W0:Y:S01]  /*0300*/  LDC.64 R12, c[0x0][0x398] ;  /* 0x0000e600ff0c7b82 */ /* 0x000e220000000a00 */
[----:B------:R-:W-:-:S04]  /*0310*/  IMAD.SHL.U32 R9, R17, 0x2, RZ ;  /* 0x0000000211097824 */ /* 0x000fc800078e00ff */
[----:B0-----:R-:W-:-:S05]  /*0320*/  IMAD.WIDE R8, R9, 0x4, R12 ;  /* 0x0000000409087825 */ /* 0x001fca00078e020c */
[----:B------:R-:W2:Y:S04]  /*0330*/  LDG.E R15, desc[UR8][R8.64] ;  /* 0x00000008080f7981 */ /* 0x000ea8000c1e1900 */
[----:B------:R-:W3:Y:S01]  /*0340*/  LDG.E R17, desc[UR8][R8.64+0x4] ;  /* 0x0000040808117981 */ /* 0x000ee2000c1e1900 */
[----:B--2---:R-:W-:Y:S01]  /*0350*/  ISETP.NE.AND P1, PT, R2, R15, PT ;  /* 0x0000000f0200720c */ /* 0x004fe20003f25270 */
[----:B------:R-:W-:Y:S01]  /*0360*/  IMAD.SHL.U32 R15, R16, 0x2, RZ ;  /* 0x00000002100f7824 */ /* 0x000fe200078e00ff */
[----:B---3--:R-:W-:-:S03]  /*0370*/  ISETP.NE.AND P0, PT, R2, R17, PT ;  /* 0x000000110200720c */ /* 0x008fc60003f05270 */
[----:B------:R-:W-:-:S10]  /*0380*/  IMAD.WIDE R12, R15, 0x4, R12 ;  /* 0x000000040f0c7825 */ /* 0x000fd400078e020c */
[----:B------:R-:W-:Y:S05]  /*0390*/  @P0 BRA P1, `(.L_x_1) ;  /* 0x0000000400c00947 */ /* 0x000fea0000800000 */
[----:B------:R-:W2:Y:S04]  /*03a0*/  LDG.E R9, desc[UR8][R12.64+0x4] ;  /* 0x000004080c097981 */ /* 0x000ea8000c1e1900 */
[----:B------:R-:W3:Y:S01]  /*03b0*/  LDG.E R15, desc[UR8][R12.64] ;  /* 0x000000080c0f7981 */ /* 0x000ee2000c1e1900 */
[C---:B--2---:R-:W-:Y:S02]  /*03c0*/  ISETP.NE.AND P0, PT, R0.reuse, R9, PT ;  /* 0x000000090000720c */ /* 0x044fe40003f05270 */
[----:B---3--:R-:W-:-:S13]  /*03d0*/  ISETP.NE.AND P1, PT, R0, R15, PT ;  /* 0x0000000f0000720c */ /* 0x008fda0003f25270 */
[----:B------:R-:W-:Y:S05]  /*03e0*/  @P0 BRA P1, `(.L_x_1) ;  /* 0x0000000400ac0947 */ /* 0x000fea0000800000 */
[----:B------:R-:W0:Y:S08]  /*03f0*/  LDC.64 R8, c[0x0][0x380] ;  /* 0x0000e000ff087b82 */ /* 0x000e300000000a00 */
[----:B------:R-:W1:Y:S01]  /*0400*/  LDC.64 R20, c[0x0][0x380] ;  /* 0x0000e000ff147b82 */ /* 0x000e620000000a00 */
[----:B0-----:R-:W-:-:S05]  /*0410*/  IMAD.WIDE R8, R2, 0x18, R8 ;  /* 0x0000001802087825 */ /* 0x001fca00078e0208 */
[----:B------:R-:W2:Y:S04]  /*0420*/  LDG.E.64 R14, desc[UR8][R8.64+0x8] ;  /* 0x00000808080e7981 */ /* 0x000ea8000c1e1b00 */
[----:B-1----:R-:W2:Y:S04]  /*0430*/  LDG.E.64 R12, desc[UR8][R20.64+0x8] ;  /* 0x00000808140c7981 */ /* 0x002ea8000c1e1b00 */
[----:B------:R-:W3:Y:S04]  /*0440*/  LDG.E.64 R16, desc[UR8][R20.64] ;  /* 0x0000000814107981 */ /* 0x000ee8000c1e1b00 */
[----:B------:R-:W3:Y:S01]  /*0450*/  LDG.E.64 R18, desc[UR8][R8.64] ;  /* 0x0000000808127981 */ /* 0x000ee2000c1e1b00 */
[----:B------:R-:W-:Y:S01]  /*0460*/  MOV R24, 0x0 ;  /* 0x0000000000187802 */ /* 0x000fe20000000f00 */
[----:B------:R-:W-:Y:S01]  /*0470*/  IMAD.MOV.U32 R25, RZ, RZ, 0x3fd80000 ;  /* 0x3fd80000ff197424 */ /* 0x000fe200078e00ff */
[----:B------:R-:W-:Y:S01]  /*0480*/  BSSY.RECONVERGENT B1, `(.L_x_2) ;  /* 0x0000019000017945 */ /* 0x000fe20003800200 */
[----:B--2---:R-:W-:-:S02]  /*0490*/  DADD R6, R14, -R12 ;  /* 0x000000000e067229 */ /* 0x004fc4000000080c */
[----:B---3--:R-:W-:-:S06]  /*04a0*/  DADD R26, R18, -R16 ;  /* 0x00000000121a7229 */ /* 0x008fcc0000000810 */
[----:B------:R-:W-:-:S08]  /*04b0*/  DMUL R6, R6, R6 ;  /* 0x0000000606067228 */ /* 0x000fd00000000000 */
[----:B------:R-:W-:-:S06]  /*04c0*/  DFMA R26, R26, R26, R6 ;  /* 0x0000001a1a1a722b */ /* 0x000fcc0000000006 */
[----:B------:R-:W0:Y:S04]  /*04d0*/  MUFU.RSQ64H R7, R27 ;  /* 0x0000001b00077308 */ /* 0x000e280000001c00 */
[----:B------:R-:W-:-:S06]  /*04e0*/  VIADD R6, R27, 0xfcb00000 ;  /* 0xfcb000001b067836 */ /* 0x000fcc0000000000 */
[----:B0-----:R-:W-:-:S08]  /*04f0*/  DMUL R22, R6, R6 ;  /* 0x0000000606167228 */ /* 0x001fd00000000000 */
[----:B------:R-:W-:-:S08]  /*0500*/  DFMA R22, R26, -R22, 1 ;  /* 0x3ff000001a16742b */ /* 0x000fd00000000816 */
[----:B------:R-:W-:Y:S02]  /*0510*/  DFMA R20, R22, R24, 0.5 ;  /* 0x3fe000001614742b */ /* 0x000fe40000000018 */
[----:B------:R-:W-:-:S08]  /*0520*/  DMUL R22, R6, R22 ;  /* 0x0000001606167228 */ /* 0x000fd00000000000 */
[----:B------:R-:W-:Y:S01]  /*0530*/  DFMA R28, R20, R22, R6 ;  /* 0x00000016141c722b */ /* 0x000fe20000000006 */
[----:B------:R-:W-:-:S07]  /*0540*/  ISETP.GE.U32.AND P0, PT, R6, 0x7ca00000, PT ;  /* 0x7ca000000600780c */ /* 0x000fce0003f06070 */
[----:B------:R-:W-:Y:S02]  /*0550*/  DMUL R8, R26, R28 ;  /* 0x0000001c1a087228 */ /* 0x000fe40000000000 */
[----:B------:R-:W-:Y:S02]  /*0560*/  VIADD R23, R29, 0xfff00000 ;  /* 0xfff000001d177836 */ /* 0x000fe40000000000 */
[----:B------:R-:W-:-:S04]  /*0570*/  IMAD.MOV.U32 R22, RZ, RZ, R28 ;  /* 0x000000ffff167224 */ /* 0x000fc800078e001c */
[----:B------:R-:W-:-:S08]  /*0580*/  DFMA R24, R8, -R8, R26 ;  /* 0x800000080818722b */ /* 0x000fd0000000001a */
[----:B------:R-:W-:Y:S01]  /*0590*/  DFMA R20, R24, R22, R8 ;  /* 0x000000161814722b */ /* 0x000fe20000000008 */
[----:B------:R-:W-:Y:S10]  /*05a0*/  @!P0 BRA `(.L_x_3) ;  /* 0x0000000000188947 */ /* 0x000ff40003800000 */
[----:B------:R-:W-:Y:S01]  /*05b0*/  IMAD.MOV.U32 R32, RZ, RZ, R6 ;  /* 0x000000ffff207224 */ /* 0x000fe200078e0006 */
[----:B------:R-:W-:Y:S02]  /*05c0*/  MOV R22, R28 ;  /* 0x0000001c00167202 */ /* 0x000fe40000000f00 */
[----:B------:R-:W-:-:S07]  /*05d0*/  MOV R6, 0x5f0 ;  /* 0x000005f000067802 */ /* 0x000fce0000000f00 */
[----:B------:R-:W-:Y:S05]  /*05e0*/  CALL.REL.NOINC `($__internal_0_$__cuda_sm20_dsqrt_rn_f64_mediumpath_v1) ;  /* 0x0000000c00ac7944 */ /* 0x000fea0003c00000 */
[----:B------:R-:W-:Y:S02]  /*05f0*/  IMAD.MOV.U32 R20, RZ, RZ, R8 ;  /* 0x000000ffff147224 */ /* 0x000fe400078e0008 */
[----:B------:R-:W-:-:S07]  /*0600*/  IMAD.MOV.U32 R21, RZ, RZ, R9 ;  /* 0x000000ffff157224 */ /* 0x000fce00078e0009 */
.L_x_3:
[----:B------:R-:W-:Y:S05]  /*0610*/  BSYNC.RECONVERGENT B1 ;  /* 0x0000000000017941 */ /* 0x000fea0003800200 */
.L_x_2:
[----:B------:R-:W0:Y:S02]  /*0620*/  LDC.64 R6, c[0x0][0x380] ;  /* 0x0000e000ff067b82 */ /* 0x000e240000000a00 */
[----:B0-----:R-:W-:-:S05]  /*0630*/  IMAD.WIDE.U32 R6, R5, 0x18, R6 ;  /* 0x0000001805067825 */ /* 0x001fca00078e0006 */
[----:B------:R-:W2:Y:S04]  /*0640*/  LDG.E.64 R28, desc[UR8][R6.64+0x20] ;  /* 0x00002008061c7981 */ /* 0x000ea8000c1e1b00 */
[----:B------:R-:W3:Y:S01]  /*0650*/  LDG.E.64 R30, desc[UR8][R6.64+0x18] ;  /* 0x00001808061e7981 */ /* 0x000ee2000c1e1b00 */
[----:B------:R-:W-:Y:S01]  /*0660*/  BSSY.RECONVERGENT B1, `(.L_x_4) ;  /* 0x000001b000017945 */ /* 0x000fe20003800200 */
[----:B--2---:R-:W-:Y:S02]  /*0670*/  DADD R12, -R12, R28 ;  /* 0x000000000c0c7229 */ /* 0x004fe4000000011c */
[----:B---3--:R-:W-:-:S06]  /*0680*/  DADD R16, -R16, R30 ;  /* 0x0000000010107229 */ /* 0x008fcc000000011e */
[----:B------:R-:W-:-:S08]  /*0690*/  DMUL R26, R12, R12 ;  /* 0x0000000c0c1a7228 */ /* 0x000fd00000000000 */
[----:B------:R-:W-:Y:S01]  /*06a0*/  DFMA R26, R16, R16, R26 ;  /* 0x00000010101a722b */ /* 0x000fe2000000001a */
[----:B------:R-:W-:Y:S02]  /*06b0*/  IMAD.MOV.U32 R16, RZ, RZ, 0x0 ;  /* 0x00000000ff107424 */ /* 0x000fe400078e00ff */
[----:B------:R-:W-:-:S03]  /*06c0*/  IMAD.MOV.U32 R17, RZ, RZ, 0x3fd80000 ;  /* 0x3fd80000ff117424 */ /* 0x000fc600078e00ff */
[----:B------:R-:W0:Y:S04]  /*06d0*/  MUFU.RSQ64H R13, R27 ;  /* 0x0000001b000d7308 */ /* 0x000e280000001c00 */
[----:B------:R-:W-:-:S04]  /*06e0*/  IADD3 R12, PT, PT, R27, -0x3500000, RZ ;  /* 0xfcb000001b0c7810 */ /* 0x000fc80007ffe0ff */
[----:B------:R-:W-:Y:S02]  /*06f0*/  ISETP.GE.U32.AND P0, PT, R12, 0x7ca00000, PT ;  /* 0x7ca000000c00780c */ /* 0x000fe40003f06070 */
[----:B0-----:R-:W-:-:S08]  /*0700*/  DMUL R8, R12, R12 ;  /* 0x0000000c0c087228 */ /* 0x001fd00000000000 */
[----:B------:R-:W-:-:S08]  /*0710*/  DFMA R8, R26, -R8, 1 ;  /* 0x3ff000001a08742b */ /* 0x000fd00000000808 */
[----:B------:R-:W-:Y:S02]  /*0720*/  DFMA R16, R8, R16, 0.5 ;  /* 0x3fe000000810742b */ /* 0x000fe40000000010 */
[----:B------:R-:W-:-:S08]  /*0730*/  DMUL R8, R12, R8 ;  /* 0x000000080c087228 */ /* 0x000fd00000000000 */
[----:B------:R-:W-:-:S08]  /*0740*/  DFMA R22, R16, R8, R12 ;  /* 0x000000081016722b */ /* 0x000fd0000000000c */
[----:B------:R-:W-:Y:S02]  /*0750*/  DMUL R8, R26, R22 ;  /* 0x000000161a087228 */ /* 0x000fe40000000000 */
[----:B------:R-:W-:Y:S01]  /*0760*/  VIADD R7, R23, 0xfff00000 ;  /* 0xfff0000017077836 */ /* 0x000fe20000000000 */
[----:B------:R-:W-:-:S05]  /*0770*/  MOV R6, R22 ;  /* 0x0000001600067202 */ /* 0x000fca0000000f00 */
[----:B------:R-:W-:-:S08]  /*0780*/  DFMA R24, R8, -R8, R26 ;  /* 0x800000080818722b */ /* 0x000fd0000000001a */
[----:B------:R-:W-:Y:S01]  /*0790*/  DFMA R16, R24, R6, R8 ;  /* 0x000000061810722b */ /* 0x000fe20000000008 */
[----:B------:R-:W-:Y:S10]  /*07a0*/  @!P0 BRA `(.L_x_5) ;  /* 0x0000000000188947 */ /* 0x000ff40003800000 */
[----:B------:R-:W-:Y:S01]  /*07b0*/  IMAD.MOV.U32 R32, RZ, RZ, R12 ;  /* 0x000000ffff207224 */ /* 0x000fe200078e000c */
[----:B------:R-:W-:Y:S01]  /*07c0*/  MOV R6, 0x7f0 ;  /* 0x000007f000067802 */ /* 0x000fe20000000f00 */
[----:B------:R-:W-:-:S07]  /*07d0*/  IMAD.MOV.U32 R23, RZ, RZ, R7 ;  /* 0x000000ffff177224 */ /* 0x000fce00078e0007 */
[----:B------:R-:W-:Y:S05]  /*07e0*/  CALL.REL.NOINC `($__internal_0_$__cuda_sm20_dsqrt_rn_f64_mediumpath_v1) ;  /* 0x0000000c002c7944 */ /* 0x000fea0003c00000 */
[----:B------:R-:W-:Y:S01]  /*07f0*/  IMAD.MOV.U32 R16, RZ, RZ, R8 ;  /* 0x000000ffff107224 */ /* 0x000fe200078e0008 */
[----:B------:R-:W-:-:S07]  /*0800*/  MOV R17, R9 ;  /* 0x0000000900117202 */ /* 0x000fce0000000f00 */
.L_x_5:
[----:B------:R-:W-:Y:S05]  /*0810*/  BSYNC.RECONVERGENT B1 ;  /* 0x0000000000017941 */ /* 0x000fea0003800200 */
.L_x_4:
[----:B------:R-:W-:Y:S01]  /*0820*/  DADD R14, R14, -R28 ;  /* 0x000000000e0e7229 */ /* 0x000fe2000000081c */
[----:B------:R-:W-:Y:S01]  /*0830*/  IMAD.MOV.U32 R8, RZ, RZ, 0x0 ;  /* 0x00000000ff087424 */ /* 0x000fe200078e00ff */
[----:B------:R-:W-:Y:S01]  /*0840*/  DADD R18, R18, -R30 ;  /* 0x0000000012127229 */ /* 0x000fe2000000081e */
[----:B------:R-:W-:Y:S01]  /*0850*/  IMAD.MOV.U32 R9, RZ, RZ, 0x3fd80000 ;  /* 0x3fd80000ff097424 */ /* 0x000fe200078e00ff */
[----:B------:R-:W-:Y:S01]  /*0860*/  BSSY.RECONVERGENT B1, `(.L_x_6) ;  /* 0x0000017000017945 */ /* 0x000fe20003800200 */
[----:B------:R-:W-:-:S03]  /*0870*/  DADD R20, R16, R20 ;  /* 0x0000000010147229 */ /* 0x000fc60000000014 */
[----:B------:R-:W-:-:S08]  /*0880*/  DMUL R26, R14, R14 ;  /* 0x0000000e0e1a7228 */ /* 0x000fd00000000000 */
[----:B------:R-:W-:-:S06]  /*0890*/  DFMA R26, R18, R18, R26 ;  /* 0x00000012121a722b */ /* 0x000fcc000000001a */
[----:B------:R-:W0:Y:S04]  /*08a0*/  MUFU.RSQ64H R33, R27 ;  /* 0x0000001b00217308 */ /* 0x000e280000001c00 */
[----:B------:R-:W-:-:S05]  /*08b0*/  VIADD R32, R27, 0xfcb00000 ;  /* 0xfcb000001b207836 */ /* 0x000fca0000000000 */
[----:B------:R-:W-:Y:S01]  /*08c0*/  ISETP.GE.U32.AND P0, PT, R32, 0x7ca00000, PT ;  /* 0x7ca000002000780c */ /* 0x000fe20003f06070 */
[----:B0-----:R-:W-:-:S08]  /*08d0*/  DMUL R6, R32, R32 ;  /* 0x0000002020067228 */ /* 0x001fd00000000000 */
[----:B------:R-:W-:-:S08]  /*08e0*/  DFMA R6, R26, -R6, 1 ;  /* 0x3ff000001a06742b */ /* 0x000fd00000000806 */
[----:B------:R-:W-:Y:S02]  /*08f0*/  DFMA R8, R6, R8, 0.5 ;  /* 0x3fe000000608742b */ /* 0x000fe40000000008 */
[----:B------:R-:W-:-:S08]  /*0900*/  DMUL R6, R32, R6 ;  /* 0x0000000620067228 */ /* 0x000fd00000000000 */
[----:B------:R-:W-:-:S08]  /*0910*/  DFMA R22, R8, R6, R32 ;  /* 0x000000060816722b */ /* 0x000fd00000000020 */
[----:B------:R-:W-:Y:S02]  /*0920*/  DMUL R8, R26, R22 ;  /* 0x000000161a087228 */ /* 0x000fe40000000000 */
[----:B------:R-:W-:Y:S01]  /*0930*/  IADD3 R7, PT, PT, R23, -0x100000, RZ ;  /* 0xfff0000017077810 */ /* 0x000fe20007ffe0ff */
[----:B------:R-:W-:-:S05]  /*0940*/  IMAD.MOV.U32 R6, RZ, RZ, R22 ;  /* 0x000000ffff067224 */ /* 0x000fca00078e0016 */
[----:B------:R-:W-:-:S08]  /*0950*/  DFMA R24, R8, -R8, R26 ;  /* 0x800000080818722b */ /* 0x000fd0000000001a */
[----:B------:R-:W-:Y:S01]  /*0960*/  DFMA R12, R24, R6, R8 ;  /* 0x00000006180c722b */ /* 0x000fe20000000008 */
[----:B------:R-:W-:Y:S10]  /*0970*/  @!P0 BRA `(.L_x_7) ;  /* 0x0000000000148947 */ /* 0x000ff40003800000 */
[----:B------:R-:W-:Y:S01]  /*0980*/  IMAD.MOV.U32 R23, RZ, RZ, R7 ;  /* 0x000000ffff177224 */ /* 0x000fe200078e0007 */
[----:B------:R-:W-:-:S07]  /*0990*/  MOV R6, 0x9b0 ;  /* 0x000009b000067802 */ /* 0x000fce0000000f00 */
[----:B------:R-:W-:Y:S05]  /*09a0*/  CALL.REL.NOINC `($__internal_0_$__cuda_sm20_dsqrt_rn_f64_mediumpath_v1) ;  /* 0x0000000800bc7944 */ /* 0x000fea0003c00000 */
[----:B------:R-:W-:Y:S01]  /*09b0*/  IMAD.MOV.U32 R12, RZ, RZ, R8 ;  /* 0x000000ffff0c7224 */ /* 0x000fe200078e0008 */
[----:B------:R-:W-:-:S07]  /*09c0*/  MOV R13, R9 ;  /* 0x00000009000d7202 */ /* 0x000fce0000000f00 */
.L_x_7:
[----:B------:R-:W-:Y:S05]  /*09d0*/  BSYNC.RECONVERGENT B1 ;  /* 0x0000000000017941 */ /* 0x000fea0003800200 */
.L_x_6:
[----:B------:R-:W-:Y:S01]  /*09e0*/  DADD R12, R20, -R12 ;  /* 0x00000000140c7229 */ /* 0x000fe2000000080c */
[----:B------:R-:W-:Y:S01]  /*09f0*/  IMAD.MOV.U32 R7, RZ, RZ, 0x3fe00000 ;  /* 0x3fe00000ff077424 */ /* 0x000fe200078e00ff */
[----:B------:R-:W0:Y:S01]  /*0a00*/  LDCU.64 UR4, c[0x0][0x3a0] ;  /* 0x00007400ff0477ac */ /* 0x000e220008000a00 */
[----:B------:R-:W-:-:S07]  /*0a10*/  IMAD.MOV.U32 R6, RZ, RZ, RZ ;  /* 0x000000ffff067224 */ /* 0x000fce00078e00ff */
[----:B------:R-:W-:-:S06]  /*0a20*/  LOP3.LUT R7, R7, 0x80000000, R13, 0xb8, !PT ;  /* 0x8000000007077812 */ /* 0x000fcc00078eb80d */
[----:B------:R-:W-:Y:S01]  /*0a30*/  DADD.RZ R6, R12, R6 ;  /* 0x000000000c067229 */ /* 0x000fe2000000c006 */
[----:B0-----:R-:W-:-:S04]  /*0a40*/  UIADD3 UR4, UP0, UPT, UR4, 0x8, URZ ;  /* 0x0000000804047890 */ /* 0x001fc8000ff1e0ff */
[----:B------:R-:W-:-:S05]  /*0a50*/  UIADD3.X UR5, UPT, UPT, URZ, UR5, URZ, UP0, !UPT ;  /* 0x00000005ff057290 */ /* 0x000fca00087fe4ff */
[----:B------:R-:W0:Y:S01]  /*0a60*/  F2I.S64.F64.TRUNC R6, R6 ;  /* 0x0000000600067311 */ /* 0x000e22000030d900 */
[----:B------:R-:W-:Y:S01]  /*0a70*/  IMAD.U32 R8, RZ, RZ, UR4 ;  /* 0x00000004ff087e24 */ /* 0x000fe2000f8e00ff */
[----:B------:R-:W-:-:S05]  /*0a80*/  MOV R9, UR5 ;  /* 0x0000000500097c02 */ /* 0x000fca0008000f00 */
[----:B0-----:R0:W-:Y:S02]  /*0a90*/  REDG.E.MAX.64.STRONG.GPU desc[UR8][R8.64], R6 ;  /* 0x000000060800798e */ /* 0x0011e4000d12e508 */
.L_x_1:
[----:B------:R-:W-:Y:S05]  /*0aa0*/  BSYNC.RECONVERGENT B0 ;  /* 0x0000000000007941 */ /* 0x000fea0003800200 */
.L_x_0:
[----:B------:R-:W-:-:S06]  /*0ab0*/  RPCMOV.32 Rpc.LO, R2 ;  /* 0x0000000200007352 */ /* 0x000fcc0000000000 */
[----:B------:R-:W-:-:S05]  /*0ac0*/  CS2R.32 R2, SR_CgaSize ;  /* 0x0000000000027805 */ /* 0x000fca0000008a00 */
[----:B------:R-:W-:-:S05]  /*0ad0*/  IMAD R2, R2, -0xa0, RZ ;  /* 0xffffff6002027824 */ /* 0x000fca00078e02ff */
[----:B------:R-:W-:Y:S02]  /*0ae0*/  R2UR UR4, R2 ;  /* 0x00000000020472ca */ /* 0x000fe400000e0000 */
[----:B------:R-:W-:-:S12]  /*0af0*/  RPCMOV.32 R2, Rpc.LO ;  /* 0x0000000000027353 */ /* 0x000fd80000000000 */
[----:B------:R-:W1:Y:S01]  /*0b00*/  LDCU UR4, c[0x0][UR4+0x258] ;  /* 0x00004b00040477ac */ /* 0x000e620008000800 */
[----:B------:R-:W-:-:S06]  /*0b10*/  RPCMOV.32 Rpc.LO, R2 ;  /* 0x0000000200007352 */ /* 0x000fcc0000000000 */
[----:B------:R-:W-:-:S05]  /*0b20*/  CS2R.32 R2, SR_CgaSize ;  /* 0x0000000000027805 */ /* 0x000fca0000008a00 */
[----:B------:R-:W-:-:S05]  /*0b30*/  IMAD R2, R2, -0xa0, RZ ;  /* 0xffffff6002027824 */ /* 0x000fca00078e02ff */
[----:B------:R-:W-:Y:S02]  /*0b40*/  R2UR UR5, R2 ;  /* 0x00000000020572ca */ /* 0x000fe400000e0000 */
[----:B------:R-:W-:-:S12]  /*0b50*/  RPCMOV.32 R2, Rpc.LO ;  /* 0x0000000000027353 */ /* 0x000fd80000000000 */
[----:B------:R-:W2:Y:S01]  /*0b60*/  LDCU UR5, c[0x0][UR5+0x254] ;  /* 0x00004a80050577ac */ /* 0x000ea20008000800 */
[----:B-1----:R-:W-:-:S04]  /*0b70*/  UISETP.NE.U32.AND UP0, UPT, UR4, URZ, UPT ;  /* 0x000000ff0400728c */ /* 0x002fc8000bf05070 */
[----:B--2---:R-:W-:-:S09]  /*0b80*/  UISETP.NE.AND.EX UP0, UPT, UR5, URZ, UPT, UP0 ;  /* 0x000000ff0500728c */ /* 0x004fd2000bf05300 */
[----:B------:R-:W-:Y:S05]  /*0b90*/  BRA.U UP0, `(.L_x_8) ;  /* 0x0000000100047547 */ /* 0x000fea000b800000 */
[----:B------:R-:W-:Y:S05]  /*0ba0*/  BPT.TRAP 0x1 ;  /* 0x000000040000795c */ /* 0x000fea0000300000 */
.L_x_8:
[----:B0-----:R-:W0:Y:S01]  /*0bb0*/  S2R R8, SR_TID.Z ;  /* 0x0000000000087919 */ /* 0x001e220000002300 */
[----:B------:R-:W-:Y:S01]  /*0bc0*/  IMAD.IADD R3, R4, 0x1, R3 ;  /* 0x0000000104037824 */ /* 0x000fe200078e0203 */
[----:B------:R-:W-:Y:S01]  /*0bd0*/  BSSY B0, `(.L_x_9) ;  /* 0x0000024000007945 */ /* 0x000fe20003800000 */
[----:B------:R-:W-:Y:S03]  /*0be0*/  BAR.SYNC.DEFER_BLOCKING 0x0 ;  /* 0x0000000000007b1d */ /* 0x000fe60000010000 */
[----:B0-----:R-:W-:-:S13]  /*0bf0*/  LOP3.LUT P0, R3, R3, RZ, R8, 0xfa, !PT ;  /* 0x000000ff03037212 */ /* 0x001fda000780fa08 */
[----:B------:R-:W-:Y:S05]  /*0c00*/  @P0 BRA `(.L_x_10) ;  /* 0x0000000000800947 */ /* 0x000fea0003800000 */
[----:B------:R-:W0:Y:S01]  /*0c10*/  S2R R5, SR_LANEID ;  /* 0x0000000000057919 */ /* 0x000e220000000000 */
[----:B------:R-:W1:Y:S01]  /*0c20*/  S2UR UR7, SR_CTAID.Z ;  /* 0x00000000000779c3 */ /* 0x000e620000002700 */
[----:B------:R-:W2:Y:S01]  /*0c30*/  LDCU UR4, c[0x0][0x370] ;  /* 0x00006e00ff0477ac */ /* 0x000ea20008000800 */
[----:B------:R-:W3:Y:S01]  /*0c40*/  LDCU UR5, c[0x0][0x374] ;  /* 0x00006e80ff0577ac */ /* 0x000ee20008000800 */
[----:B------:R-:W4:Y:S01]  /*0c50*/  LDCU UR6, c[0x0][0x378] ;  /* 0x00006f00ff0677ac */ /* 0x000f220008000800 */
[----:B------:R-:W-:Y:S01]  /*0c60*/  VOTEU.ANY UR13, UPT, PT ;  /* 0x00000000000d7886 */ /* 0x000fe200038e0100 */
[----:B------:R-:W-:Y:S01]  /*0c70*/  UIADD3 UR10, UPT, UPT, UR11, UR12, URZ ;  /* 0x0000000c0b0a7290 */ /* 0x000fe2000fffe0ff */
[----:B------:R-:W0:Y:S01]  /*0c80*/  FLO.U32 R8, UR13 ;  /* 0x0000000d00087d00 */ /* 0x000e2200080e0000 */
[----:B--2---:R-:W-:-:S07]  /*0c90*/  UIADD3 UR4, UPT, UPT, URZ, -UR4, URZ ;  /* 0x80000004ff047290 */ /* 0x004fce000fffe0ff */
[----:B------:R-:W2:Y:S01]  /*0ca0*/  POPC R4, UR13 ;  /* 0x0000000d00047d09 */ /* 0x000ea20008000000 */
[----:B-1----:R-:W-:Y:S02]  /*0cb0*/  UIADD3 UR7, UPT, UPT, -UR7, URZ, URZ ;  /* 0x000000ff07077290 */ /* 0x002fe4000fffe1ff */
[----:B---3--:R-:W-:Y:S02]  /*0cc0*/  UIMAD UR4, UR4, UR5, URZ ;  /* 0x00000005040472a4 */ /* 0x008fe4000f8e02ff */
[----:B------:R-:W-:Y:S02]  /*0cd0*/  UISETP.NE.AND UP0, UPT, UR10, UR7, UPT ;  /* 0x000000070a00728c */ /* 0x000fe4000bf05270 */
[----:B----4-:R-:W-:Y:S01]  /*0ce0*/  UIMAD UR4, UR6, UR4, -0x7fffffff ;  /* 0x80000001060474a4 */ /* 0x010fe2000f8e0204 */
[----:B0-----:R-:W-:-:S03]  /*0cf0*/  ISETP.EQ.U32.AND P0, PT, R8, R5, PT ;  /* 0x000000050800720c */ /* 0x001fc60003f02070 */
[----:B------:R-:W-:-:S06]  /*0d00*/  USEL UR4, UR4, 0x1, !UP0 ;  /* 0x0000000104047887 */ /* 0x000fcc000c000000 */
[----:B--2---:R-:W-:-:S04]  /*0d10*/  IMAD R5, R4, UR4, RZ ;  /* 0x0000000404057c24 */ /* 0x004fc8000f8e02ff */
[----:B------:R-:W-:Y:S06]  /*0d20*/  @P0 MEMBAR.ALL.GPU ;  /* 0x0000000000000992 */ /* 0x000fec000000a000 */
[----:B------:R-:W-:-:S00]  /*0d30*/  @P0 ERRBAR ;  /* 0x00000000000009ab */ /* 0x000fc00000000000 */
[----:B------:R-:W-:Y:S06]  /*0d40*/  @P0 CGAERRBAR ;  /* 0x00000000000005ab */ /* 0x000fec0000000000 */
[----:B------:R-:W2:Y:S01]  /*0d50*/  @P0 ATOM.E.ADD.STRONG.GPU PT, R5, desc[UR8][R10.64+0x4], R5 ;  /* 0x800004050a05098a */ /* 0x000ea200081ef108 */
[----:B------:R-:W0:Y:S02]  /*0d60*/  S2R R9, SR_LTMASK ;  /* 0x0000000000097919 */ /* 0x000e240000003900 */
[----:B0-----:R-:W-:-:S06]  /*0d70*/  LOP3.LUT R9, R9, UR13, RZ, 0xc0, !PT ;  /* 0x0000000d09097c12 */ /* 0x001fcc000f8ec0ff */
[----:B------:R-:W0:Y:S01]  /*0d80*/  POPC R9, R9 ;  /* 0x0000000900097309 */ /* 0x000e220000000000 */
[----:B--2---:R-:W0:Y:S02]  /*0d90*/  SHFL.IDX PT, R4, R5, R8, 0x1f ;  /* 0x00001f0805047589 */ /* 0x004e2400000e0000 */
[----:B0-----:R-:W-:-:S07]  /*0da0*/  IMAD R4, R9, UR4, R4 ;  /* 0x0000000409047c24 */ /* 0x001fce000f8e0204 */
.L_x_11:
[----:B------:R-:W2:Y:S04]  /*0db0*/  LD.E.STRONG.GPU R5, desc[UR8][R10.64+0x4] ;  /* 0x000004080a057980 */ /* 0x000ea8000c10f900 */
[----:B--2---:R-:W-:Y:S01]  /*0dc0*/  CCTL.IVALL ;  /* 0x00000000ff00798f */ /* 0x004fe20002000000 */
[----:B------:R-:W-:Y:S05]  /*0dd0*/  YIELD ;  /* 0x0000000000007946 */ /* 0x000fea0003800000 */
[----:B------:R-:W-:-:S04]  /*0de0*/  LOP3.LUT R5, R5, R4, RZ, 0x3c, !PT ;  /* 0x0000000405057212 */ /* 0x000fc800078e3cff */
[----:B------:R-:W-:-:S13]  /*0df0*/  ISETP.GT.AND P0, PT, R5, -0x1, PT ;  /* 0xffffffff0500780c */ /* 0x000fda0003f04270 */
[----:B------:R-:W-:Y:S05]  /*0e00*/  @P0 BRA `(.L_x_11) ;  /* 0xfffffffc00e80947 */ /* 0x000fea000383ffff */
.L_x_10:
[----:B------:R-:W-:Y:S05]  /*0e10*/  BSYNC B0 ;  /* 0x0000000000007941 */ /* 0x000fea0003800000 */
.L_x_9:
[----:B------:R-:W-:-:S03]  /*0e20*/  UMOV UR4, 0xffffffff ;  /* 0xffffffff00047882 */ /* 0x000fc60000000000 */
[----:B------:R-:W-:Y:S05]  /*0e30*/  BRA.DIV UR4, `(.L_x_12) ;  /* 0x0000000604087947 */ /* 0x000fea000b800000 */
[----:B------:R-:W-:Y:S06]  /*0e40*/  BAR.SYNC.DEFER_BLOCKING 0x0 ;  /* 0x0000000000007b1d */ /* 0x000fec0000010000 */
.L_x_22:
[----:B------:R-:W0:Y:S02]  /*0e50*/  LDC.64 R4, c[0x0][0x3a0] ;  /* 0x0000e800ff047b82 */ /* 0x000e240000000a00 */
[----:B0-----:R-:W2:Y:S01]  /*0e60*/  LDG.E.64.STRONG.SYS R8, desc[UR8][R4.64+0x8] ;  /* 0x0000080804087981 */ /* 0x001ea2000c1f5b00 */
[----:B------:R-:W-:Y:S01]  /*0e70*/  BSSY.RECONVERGENT B0, `(.L_x_13) ;  /* 0x000000c000007945 */ /* 0x000fe20003800200 */
[----:B------:R-:W-:Y:S02]  /*0e80*/  ISETP.NE.AND P1, PT, R3, RZ, PT ;  /* 0x000000ff0300720c */ /* 0x000fe40003f25270 */
[----:B--2---:R-:W-:-:S04]  /*0e90*/  ISETP.NE.U32.AND P0, PT, R6, R8, PT ;  /* 0x000000080600720c */ /* 0x004fc80003f05070 */
[----:B------:R-:W-:-:S13]  /*0ea0*/  ISETP.NE.AND.EX P0, PT, R7, R9, PT, P0 ;  /* 0x000000090700720c */ /* 0x000fda0003f05300 */
[----:B------:R-:W-:Y:S05]  /*0eb0*/  @P0 BRA `(.L_x_14) ;  /* 0x00000000001c0947 */ /* 0x000fea0003800000 */
[----:B------:R-:W0:Y:S01]  /*0ec0*/  S2R R3, SR_LANEID ;  /* 0x0000000000037919 */ /* 0x000e220000000000 */
[----:B------:R-:W-:Y:S01]  /*0ed0*/  VOTEU.ANY UR4, UPT, PT ;  /* 0x0000000000047886 */ /* 0x000fe200038e0100 */
[----:B------:R-:W-:Y:S01]  /*0ee0*/  CREDUX.MIN UR5, R2 ;  /* 0x00000000020572cc */ /* 0x000fe20000008000 */
[----:B------:R-:W-:-:S06]  /*0ef0*/  UFLO.U32 UR4, UR4 ;  /* 0x00000004000472bd */ /* 0x000fcc00080e0000 */
[----:B0-----:R-:W-:-:S06]  /*0f00*/  ISETP.EQ.U32.AND P0, PT, R3, UR4, PT ;  /* 0x0000000403007c0c */ /* 0x001fcc000bf02070 */
[----:B------:R-:W-:-:S07]  /*0f10*/  IMAD.U32 R3, RZ, RZ, UR5 ;  /* 0x00000005ff037e24 */ /* 0x000fce000f8e00ff */
[----:B------:R0:W-:Y:S02]  /*0f20*/  @P0 REDG.E.MIN.STRONG.GPU desc[UR8][R4.64], R3 ;  /* 0x000000030400098e */ /* 0x0001e4000c92e108 */
.L_x_14:
[----:B------:R-:W-:Y:S05]  /*0f30*/  BSYNC.RECONVERGENT B0 ;  /* 0x0000000000007941 */ /* 0x000fea0003800200 */
.L_x_13:
[----:B------:R-:W-:-:S03]  /*0f40*/  UMOV UR4, 0xffffffff ;  /* 0xffffffff00047882 */ /* 0x000fc60000000000 */
[----:B------:R-:W-:Y:S05]  /*0f50*/  BRA.DIV UR4, `(.L_x_15) ;  /* 0x0000000204f07947 */ /* 0x000fea000b800000 */
[----:B------:R-:W-:Y:S06]  /*0f60*/  BAR.SYNC.DEFER_BLOCKING 0x0 ;  /* 0x0000000000007b1d */ /* 0x000fec0000010000 */
.L_x_25:
[----:B------:R-:W-:Y:S04]  /*0f70*/  BSSY B0, `(.L_x_16) ;  /* 0x0000022000007945 */ /* 0x000fe80003800000 */
[----:B------:R-:W-:Y:S05]  /*0f80*/  @P1 BRA `(.L_x_17) ;  /* 0x0000000000801947 */ /* 0x000fea0003800000 */
[----:B------:R-:W1:Y:S01]  /*0f90*/  S2R R9, SR_LANEID ;  /* 0x0000000000097919 */ /* 0x000e620000000000 */
[----:B------:R-:W2:Y:S01]  /*0fa0*/  S2UR UR7, SR_CTAID.Z ;  /* 0x00000000000779c3 */ /* 0x000ea20000002700 */
[----:B------:R-:W3:Y:S01]  /*0fb0*/  LDCU UR4, c[0x0][0x370] ;  /* 0x00006e00ff0477ac */ /* 0x000ee20008000800 */
[----:B------:R-:W4:Y:S01]  /*0fc0*/  LDCU UR5, c[0x0][0x374] ;  /* 0x00006e80ff0577ac */ /* 0x000f220008000800 */
[----:B------:R-:W5:Y:S01]  /*0fd0*/  LDCU UR6, c[0x0][0x378] ;  /* 0x00006f00ff0677ac */ /* 0x000f620008000800 */
[----:B------:R-:W-:Y:S01]  /*0fe0*/  VOTEU.ANY UR10, UPT, PT ;  /* 0x00000000000a7886 */ /* 0x000fe200038e0100 */
[----:B------:R-:W-:Y:S01]  /*0ff0*/  UIADD3 UR13, UPT, UPT, UR11, UR12, URZ ;  /* 0x0000000c0b0d7290 */ /* 0x000fe2000fffe0ff */
[----:B------:R-:W1:Y:S01]  /*1000*/  FLO.U32 R8, UR10 ;  /* 0x0000000a00087d00 */ /* 0x000e6200080e0000 */
[----:B---3--:R-:W-:-:S07]  /*1010*/  UIADD3 UR4, UPT, UPT, URZ, -UR4, URZ ;  /* 0x80000004ff047290 */ /* 0x008fce000fffe0ff */
[----:B0-----:R-:W0:Y:S01]  /*1020*/  POPC R3, UR10 ;  /* 0x0000000a00037d09 */ /* 0x001e220008000000 */
[----:B--2---:R-:W-:Y:S02]  /*1030*/  UIADD3 UR7, UPT, UPT, -UR7, URZ, URZ ;  /* 0x000000ff07077290 */ /* 0x004fe4000fffe1ff */
[----:B----4-:R-:W-:Y:S02]  /*1040*/  UIMAD UR4, UR4, UR5, URZ ;  /* 0x00000005040472a4 */ /* 0x010fe4000f8e02ff */
[----:B------:R-:W-:Y:S02]  /*1050*/  UISETP.NE.AND UP0, UPT, UR13, UR7, UPT ;  /* 0x000000070d00728c */ /* 0x000fe4000bf05270 */
[----:B-----5:R-:W-:Y:S01]  /*1060*/  UIMAD UR4, UR6, UR4, -0x7fffffff ;  /* 0x80000001060474a4 */ /* 0x020fe2000f8e0204 */
[----:B-1----:R-:W-:-:S03]  /*1070*/  ISETP.EQ.U32.AND P0, PT, R8, R9, PT ;  /* 0x000000090800720c */ /* 0x002fc60003f02070 */
[----:B------:R-:W-:-:S06]  /*1080*/  USEL UR4, UR4, 0x1, !UP0 ;  /* 0x0000000104047887 */ /* 0x000fcc000c000000 */
[----:B0-----:R-:W-:-:S04]  /*1090*/  IMAD R9, R3, UR4, RZ ;  /* 0x0000000403097c24 */ /* 0x001fc8000f8e02ff */
        /* <DEDUP_REMOVED lines=9> */
.L_x_18:
[----:B------:R-:W2:Y:S04]  /*1130*/  LD.E.STRONG.GPU R8, desc[UR8][R10.64+0x4] ;  /* 0x000004080a087980 */ /* 0x000ea8000c10f900 */
[----:B--2---:R-:W-:Y:S01]  /*1140*/  CCTL.IVALL ;  /* 0x00000000ff00798f */ /* 0x004fe20002000000 */
[----:B------:R-:W-:Y:S05]  /*1150*/  YIELD ;  /* 0x0000000000007946 */ /* 0x000fea0003800000 */
[----:B------:R-:W-:-:S04]  /*1160*/  LOP3.LUT R8, R8, R3, RZ, 0x3c, !PT ;  /* 0x0000000308087212 */ /* 0x000fc800078e3cff */
[----:B------:R-:W-:-:S13]  /*1170*/  ISETP.GT.AND P0, PT, R8, -0x1, PT ;  /* 0xffffffff0800780c */ /* 0x000fda0003f04270 */
[----:B------:R-:W-:Y:S05]  /*1180*/  @P0 BRA `(.L_x_18) ;  /* 0xfffffffc00e80947 */ /* 0x000fea000383ffff */
.L_x_17:
[----:B------:R-:W-:Y:S05]  /*1190*/  BSYNC B0 ;  /* 0x0000000000007941 */ /* 0x000fea0003800000 */
.L_x_16:
[----:B------:R-:W-:-:S03]  /*11a0*/  UMOV UR4, 0xffffffff ;  /* 0xffffffff00047882 */ /* 0x000fc60000000000 */
[----:B------:R-:W-:Y:S05]  /*11b0*/  BRA.DIV UR4, `(.L_x_19) ;  /* 0x0000000204887947 */ /* 0x000fea000b800000 */
[----:B------:R-:W-:Y:S06]  /*11c0*/  BAR.SYNC.DEFER_BLOCKING 0x0 ;  /* 0x0000000000007b1d */ /* 0x000fec0000010000 */
.L_x_28:
[----:B0-----:R-:W2:Y:S02]  /*11d0*/  LDG.E.STRONG.SYS R3, desc[UR8][R4.64] ;  /* 0x0000000804037981 */ /* 0x001ea4000c1f5900 */
[----:B--2---:R-:W-:-:S13]  /*11e0*/  ISETP.NE.AND P0, PT, R3, R2, PT ;  /* 0x000000020300720c */ /* 0x004fda0003f05270 */
[----:B------:R-:W-:Y:S05]  /*11f0*/  @P0 EXIT ;  /* 0x000000000000094d */ /* 0x000fea0003800000 */
[----:B------:R-:W2:Y:S02]  /*1200*/  LDG.E.64.STRONG.SYS R2, desc[UR8][R4.64+0x8] ;  /* 0x0000080804027981 */ /* 0x000ea4000c1f5b00 */
[----:B--2---:R-:W-:-:S04]  /*1210*/  ISETP.NE.U32.AND P0, PT, R6, R2, PT ;  /* 0x000000020600720c */ /* 0x004fc80003f05070 */
[----:B------:R-:W-:-:S13]  /*1220*/  ISETP.NE.AND.EX P0, PT, R7, R3, PT, P0 ;  /* 0x000000030700720c */ /* 0x000fda0003f05300 */
[----:B------:R-:W-:Y:S05]  /*1230*/  @P0 EXIT ;  /* 0x000000000000094d */ /* 0x000fea0003800000 */
[----:B------:R-:W-:Y:S01]  /*1240*/  STG.E.STRONG.SYS desc[UR8][R4.64+0x4], R0 ;  /* 0x0000040004007986 */ /* 0x000fe2000c115908 */
[----:B------:R-:W-:Y:S05]  /*1250*/  EXIT ;  /* 0x000000000000794d */ /* 0x000fea0003800000 */
.L_x_12:
[----:B------:R-:W-:Y:S01]  /*1260*/  HFMA2 R12, -RZ, RZ, 0, 0 ;  /* 0x00000000ff0c7431 */ /* 0x000fe200000001ff */
[----:B------:R-:W-:Y:S01]  /*1270*/  BSSY B0, `(.L_x_20) ;  /* 0x0000009000007945 */ /* 0x000fe20003800000 */
[----:B------:R-:W-:Y:S02]  /*1280*/  IMAD.MOV.U32 R9, RZ, RZ, 0x0 ;  /* 0x00000000ff097424 */ /* 0x000fe400078e00ff */
[----:B------:R-:W-:-:S07]  /*1290*/  IMAD.MOV.U32 R8, RZ, RZ, -0x1 ;  /* 0xffffffffff087424 */ /* 0x000fce00078e00ff */
[----:B------:R-:W-:Y:S05]  /*12a0*/  WARPSYNC.COLLECTIVE.ALL `(.L_x_21) ;  /* 0x0000000000147948 */ /* 0x000fea0003c00000 */
[----:B------:R-:W-:-:S04]  /*12b0*/  SHF.L.U32 R12, R12, 0x10, RZ ;  /* 0x000000100c0c7819 */ /* 0x000fc800000006ff */
[----:B------:R-:W-:-:S05]  /*12c0*/  LOP3.LUT R12, R12, 0xf, R9, 0xf8, !PT ;  /* 0x0000000f0c0c7812 */ /* 0x000fca00078ef809 */
[----:B------:R0:W-:Y:S02]  /*12d0*/  BAR.SYNC.DEFER_BLOCKING R12, R12 ;  /* 0x0000000c0000731d */ /* 0x0001e40000010000 */
[----:B0-----:R-:W-:-:S04]  /*12e0*/  SHF.R.U32 R12, R12, 0x10, RZ ;  /* 0x000000100c0c7819 */ /* 0x001fc800000016ff */
[----:B------:R-:W-:Y:S05]  /*12f0*/  ENDCOLLECTIVE ;  /* 0x000000000000791b */ /* 0x000fea0003800000 */
.L_x_21:
[----:B------:R-:W-:Y:S05]  /*1300*/  BSYNC B0 ;  /* 0x0000000000007941 */ /* 0x000fea0003800000 */
.L_x_20:
[----:B------:R-:W-:Y:S05]  /*1310*/  BRA `(.L_x_22) ;  /* 0xfffffff800cc7947 */ /* 0x000fea000383ffff */
.L_x_15:
[----:B------:R-:W-:Y:S01]  /*1320*/  BSSY B0, `(.L_x_23) ;  /* 0x000000a000007945 */ /* 0x000fe20003800000 */
[----:B------:R-:W-:Y:S01]  /*1330*/  IMAD.MOV.U32 R9, RZ, RZ, 0x0 ;  /* 0x00000000ff097424 */ /* 0x000fe200078e00ff */
[----:B------:R-:W-:Y:S01]  /*1340*/  MOV R12, 0x0 ;  /* 0x00000000000c7802 */ /* 0x000fe20000000f00 */
[----:B------:R-:W-:-:S07]  /*1350*/  IMAD.MOV.U32 R8, RZ, RZ, -0x1 ;  /* 0xffffffffff087424 */ /* 0x000fce00078e00ff */
[----:B0-----:R-:W-:Y:S05]  /*1360*/  WARPSYNC.COLLECTIVE.ALL `(.L_x_24) ;  /* 0x0000000000147948 */ /* 0x001fea0003c00000 */
[----:B------:R-:W-:-:S04]  /*1370*/  SHF.L.U32 R12, R12, 0x10, RZ ;  /* 0x000000100c0c7819 */ /* 0x000fc800000006ff */
[----:B------:R-:W-:-:S05]  /*1380*/  LOP3.LUT R12, R12, 0xf, R9, 0xf8, !PT ;  /* 0x0000000f0c0c7812 */ /* 0x000fca00078ef809 */
[----:B------:R1:W-:Y:S02]  /*1390*/  BAR.SYNC.DEFER_BLOCKING R12, R12 ;  /* 0x0000000c0000731d */ /* 0x0003e40000010000 */
[----:B-1----:R-:W-:-:S04]  /*13a0*/  SHF.R.U32 R12, R12, 0x10, RZ ;  /* 0x000000100c0c7819 */ /* 0x002fc800000016ff */
[----:B0-----:R-:W-:Y:S05]  /*13b0*/  ENDCOLLECTIVE ;  /* 0x000000000000791b */ /* 0x001fea0003800000 */
.L_x_24:
[----:B------:R-:W-:Y:S05]  /*13c0*/  BSYNC B0 ;  /* 0x0000000000007941 */ /* 0x000fea0003800000 */
.L_x_23:
[----:B------:R-:W-:Y:S05]  /*13d0*/  BRA `(.L_x_25) ;  /* 0xfffffff800e47947 */ /* 0x000fea000383ffff */
.L_x_19:
[----:B------:R-:W-:Y:S01]  /*13e0*/  HFMA2 R12, -RZ, RZ, 0, 0 ;  /* 0x00000000ff0c7431 */ /* 0x000fe200000001ff */
[----:B------:R-:W-:Y:S01]  /*13f0*/  BSSY B0, `(.L_x_26) ;  /* 0x0000009000007945 */ /* 0x000fe20003800000 */
[----:B------:R-:W-:Y:S02]  /*1400*/  IMAD.MOV.U32 R9, RZ, RZ, 0x0 ;  /* 0x00000000ff097424 */ /* 0x000fe400078e00ff */
[----:B------:R-:W-:-:S07]  /*1410*/  IMAD.MOV.U32 R8, RZ, RZ, -0x1 ;  /* 0xffffffffff087424 */ /* 0x000fce00078e00ff */
[----:B0-----:R-:W-:Y:S05]  /*1420*/  WARPSYNC.COLLECTIVE.ALL `(.L_x_27) ;  /* 0x0000000000147948 */ /* 0x001fea0003c00000 */
[----:B------:R-:W-:-:S04]  /*1430*/  SHF.L.U32 R12, R12, 0x10, RZ ;  /* 0x000000100c0c7819 */ /* 0x000fc800000006ff */
[----:B------:R-:W-:-:S05]  /*1440*/  LOP3.LUT R12, R12, 0xf, R9, 0xf8, !PT ;  /* 0x0000000f0c0c7812 */ /* 0x000fca00078ef809 */
[----:B------:R1:W-:Y:S02]  /*1450*/  BAR.SYNC.DEFER_BLOCKING R12, R12 ;  /* 0x0000000c0000731d */ /* 0x0003e40000010000 */
[----:B-1----:R-:W-:-:S04]  /*1460*/  SHF.R.U32 R12, R12, 0x10, RZ ;  /* 0x000000100c0c7819 */ /* 0x002fc800000016ff */
[----:B0-----:R-:W-:Y:S05]  /*1470*/  ENDCOLLECTIVE ;  /* 0x000000000000791b */ /* 0x001fea0003800000 */
.L_x_27:
[----:B------:R-:W-:Y:S05]  /*1480*/  BSYNC B0 ;  /* 0x0000000000007941 */ /* 0x000fea0003800000 */
.L_x_26:
[----:B------:R-:W-:Y:S05]  /*1490*/  BRA `(.L_x_28) ;  /* 0xfffffffc004c7947 */ /* 0x000fea000383ffff */
        .weak           $__internal_0_$__cuda_sm20_dsqrt_rn_f64_mediumpath_v1
        .type           $__internal_0_$__cuda_sm20_dsqrt_rn_f64_mediumpath_v1,@function
        .size           $__internal_0_$__cuda_sm20_dsqrt_rn_f64_mediumpath_v1,(.L_x_34 - $__internal_0_$__cuda_sm20_dsqrt_rn_f64_mediumpath_v1)
$__internal_0_$__cuda_sm20_dsqrt_rn_f64_mediumpath_v1:
[----:B------:R-:W-:Y:S01]  /*14a0*/  ISETP.GE.U32.AND P0, PT, R32, -0x3400000, PT ;  /* 0xfcc000002000780c */ /* 0x000fe20003f06070 */
[----:B------:R-:W-:-:S12]  /*14b0*/  BSSY.RECONVERGENT B2, `(.L_x_29) ;  /* 0x0000023000027945 */ /* 0x000fd80003800200 */
[----:B------:R-:W-:Y:S05]  /*14c0*/  @!P0 BRA `(.L_x_30) ;  /* 0x0000000000208947 */ /* 0x000fea0003800000 */
[----:B------:R-:W-:-:S10]  /*14d0*/  DFMA.RM R8, R24, R22, R8 ;  /* 0x000000161808722b */ /* 0x000fd40000004008 */
[----:B------:R-:W-:-:S05]  /*14e0*/  IADD3 R22, P0, PT, R8, 0x1, RZ ;  /* 0x0000000108167810 */ /* 0x000fca0007f1e0ff */
[----:B------:R-:W-:-:S06]  /*14f0*/  IMAD.X R23, RZ, RZ, R9, P0 ;  /* 0x000000ffff177224 */ /* 0x000fcc00000e0609 */
[----:B------:R-:W-:-:S08]  /*1500*/  DFMA.RP R26, -R8, R22, R26 ;  /* 0x00000016081a722b */ /* 0x000fd0000000811a */
[----:B------:R-:W-:-:S06]  /*1510*/  DSETP.GT.AND P0, PT, R26, RZ, PT ;  /* 0x000000ff1a00722a */ /* 0x000fcc0003f04000 */
[----:B------:R-:W-:Y:S02]  /*1520*/  FSEL R8, R22, R8, P0 ;  /* 0x0000000816087208 */ /* 0x000fe40000000000 */
[----:B------:R-:W-:Y:S01]  /*1530*/  FSEL R9, R23, R9, P0 ;  /* 0x0000000917097208 */ /* 0x000fe20000000000 */
[----:B------:R-:W-:Y:S06]  /*1540*/  BRA `(.L_x_31) ;  /* 0x0000000000647947 */ /* 0x000fec0003800000 */
.L_x_30:
[----:B------:R-:W-:-:S14]  /*1550*/  DSETP.NE.AND P0, PT, R26, RZ, PT ;  /* 0x000000ff1a00722a */ /* 0x000fdc0003f05000 */
[----:B------:R-:W-:Y:S05]  /*1560*/  @!P0 BRA `(.L_x_32) ;  /* 0x0000000000588947 */ /* 0x000fea0003800000 */
[----:B------:R-:W-:-:S13]  /*1570*/  ISETP.GE.AND P0, PT, R27, RZ, PT ;  /* 0x000000ff1b00720c */ /* 0x000fda0003f06270 */
[----:B------:R-:W-:Y:S01]  /*1580*/  @!P0 MOV R8, 0x0 ;  /* 0x0000000000088802 */ /* 0x000fe20000000f00 */
[----:B------:R-:W-:Y:S01]  /*1590*/  @!P0 IMAD.MOV.U32 R9, RZ, RZ, -0x80000 ;  /* 0xfff80000ff098424 */ /* 0x000fe200078e00ff */
[----:B------:R-:W-:Y:S06]  /*15a0*/  @!P0 BRA `(.L_x_31) ;  /* 0x00000000004c8947 */ /* 0x000fec0003800000 */
[----:B------:R-:W-:-:S13]  /*15b0*/  ISETP.GT.AND P0, PT, R27, 0x7fefffff, PT ;  /* 0x7fefffff1b00780c */ /* 0x000fda0003f04270 */
[----:B------:R-:W-:Y:S05]  /*15c0*/  @P0 BRA `(.L_x_32) ;  /* 0x0000000000400947 */ /* 0x000fea0003800000 */
[----:B------:R-:W-:Y:S01]  /*15d0*/  DMUL R26, R26, 8.11296384146066816958e+31 ;  /* 0x469000001a1a7828 */ /* 0x000fe20000000000 */
[----:B------:R-:W-:Y:S01]  /*15e0*/  IMAD.MOV.U32 R22, RZ, RZ, RZ ;  /* 0x000000ffff167224 */ /* 0x000fe200078e00ff */
[----:B------:R-:W-:Y:S01]  /*15f0*/  MOV R24, 0x0 ;  /* 0x0000000000187802 */ /* 0x000fe20000000f00 */
[----:B------:R-:W-:-:S03]  /*1600*/  IMAD.MOV.U32 R25, RZ, RZ, 0x3fd80000 ;  /* 0x3fd80000ff197424 */ /* 0x000fc600078e00ff */
[----:B------:R-:W0:Y:S02]  /*1610*/  MUFU.RSQ64H R23, R27 ;  /* 0x0000001b00177308 */ /* 0x000e240000001c00 */
[----:B0-----:R-:W-:-:S08]  /*1620*/  DMUL R8, R22, R22 ;  /* 0x0000001616087228 */ /* 0x001fd00000000000 */
[----:B------:R-:W-:-:S08]  /*1630*/  DFMA R8, R26, -R8, 1 ;  /* 0x3ff000001a08742b */ /* 0x000fd00000000808 */
[----:B------:R-:W-:Y:S02]  /*1640*/  DFMA R24, R8, R24, 0.5 ;  /* 0x3fe000000818742b */ /* 0x000fe40000000018 */
[----:B------:R-:W-:-:S08]  /*1650*/  DMUL R8, R22, R8 ;  /* 0x0000000816087228 */ /* 0x000fd00000000000 */
[----:B------:R-:W-:-:S08]  /*1660*/  DFMA R24, R24, R8, R22 ;  /* 0x000000081818722b */ /* 0x000fd00000000016 */
[----:B------:R-:W-:Y:S02]  /*1670*/  DMUL R8, R26, R24 ;  /* 0x000000181a087228 */ /* 0x000fe40000000000 */
[----:B------:R-:W-:-:S06]  /*1680*/  VIADD R25, R25, 0xfff00000 ;  /* 0xfff0000019197836 */ /* 0x000fcc0000000000 */
[----:B------:R-:W-:-:S08]  /*1690*/  DFMA R22, R8, -R8, R26 ;  /* 0x800000080816722b */ /* 0x000fd0000000001a */
[----:B------:R-:W-:-:S10]  /*16a0*/  DFMA R8, R24, R22, R8 ;  /* 0x000000161808722b */ /* 0x000fd40000000008 */
[----:B------:R-:W-:Y:S01]  /*16b0*/  IADD3 R9, PT, PT, R9, -0x3500000, RZ ;  /* 0xfcb0000009097810 */ /* 0x000fe20007ffe0ff */
[----:B------:R-:W-:Y:S06]  /*16c0*/  BRA `(.L_x_31) ;  /* 0x0000000000047947 */ /* 0x000fec0003800000 */
.L_x_32:
[----:B------:R-:W-:-:S11]  /*16d0*/  DADD R8, R26, R26 ;  /* 0x000000001a087229 */ /* 0x000fd6000000001a */
.L_x_31:
[----:B------:R-:W-:Y:S05]  /*16e0*/  BSYNC.RECONVERGENT B2 ;  /* 0x0000000000027941 */ /* 0x000fea0003800200 */
.L_x_29:
[----:B------:R-:W-:-:S04]  /*16f0*/  IMAD.MOV.U32 R7, RZ, RZ, 0x0 ;  /* 0x00000000ff077424 */ /* 0x000fc800078e00ff */
[----:B------:R-:W-:Y:S05]  /*1700*/  RET.REL.NODEC R6 `(_Z23find_best_saving_kernelPK5PointPKiPKdS3_P6Savingid) ;  /* 0xffffffe8063c7950 */ /* 0x000fea0003c3ffff */
.L_x_33:
[----:B------:R-:W-:-:S00]  /*1710*/  BRA `(.L_x_33) ;  /* 0xfffffffc00fc7947 */ /* 0x000fc0000383ffff */
[----:B------:R-:W-:-:S00]  /*1720*/  NOP ;  /* 0x0000000000007918 */ /* 0x000fc00000000000 */
        /* <DEDUP_REMOVED lines=13> */
.L_x_34:


//--------------------- .nv.shared.reserved.0     --------------------------
	.section	.nv.shared.reserved.0,"aw",@nobits
	.weak		__nv_reservedSMEM_offset_0_alias
	.size		__nv_reservedSMEM_offset_0_alias, 0, 64
	.other		__nv_reservedSMEM_offset_0_alias,@"STO_CUDA_RESERVED_SHARED STV_DEFAULT"
__nv_reservedSMEM_offset_0_alias:
	.zero		0
	.zero		64


//--------------------- .nv.constant0._Z23find_best_saving_kernelPK5PointPKiPKdS3_P6Savingid --------------------------
	.section	.nv.constant0._Z23find_best_saving_kernelPK5PointPKiPKdS3_P6Savingid,"a",@progbits
	.sectionflags	@""
	.align	4
.nv.constant0._Z23find_best_saving_kernelPK5PointPKiPKdS3_P6Savingid:
	.zero		952


//--------------------- SYMBOLS --------------------------

	.type		.nv.reservedSmem.offset0,@object
	.size		.nv.reservedSmem.offset0,0x4
